	.headerflags	@"EF_CUDA_TEXMODE_UNIFIED EF_CUDA_64BIT_ADDRESS EF_CUDA_ACCELERATORS EF_CUDA_SM90 EF_CUDA_VIRTUAL_SM(EF_CUDA_SM90)"
	.elftype	@"ET_EXEC"


//--------------------- .nv.info                  --------------------------
	.section	.nv.info,"",@"SHT_CUDA_INFO"
	.align	4


	//----- nvinfo : EIATTR_REGCOUNT
	.align		4
        /*0000*/ 	.byte	0x04, 0x2f
        /*0002*/ 	.short	(.L_3 - .L_2)
	.align		4
.L_2:
        /*0004*/ 	.word	index@(triton_poi_fused__native_batch_norm_legit_no_training_add_15)
        /*0008*/ 	.word	0x00000014


	//----- nvinfo : EIATTR_MIN_STACK_SIZE
	.align		4
.L_3:
        /*000c*/ 	.byte	0x04, 0x12
        /*000e*/ 	.short	(.L_5 - .L_4)
	.align		4
.L_4:
        /*0010*/ 	.word	index@(triton_poi_fused__native_batch_norm_legit_no_training_add_15)
        /*0014*/ 	.word	0x00000000


	//----- nvinfo : EIATTR_FRAME_SIZE
	.align		4
.L_5:
        /*0018*/ 	.byte	0x04, 0x11
        /*001a*/ 	.short	(.L_7 - .L_6)
	.align		4
.L_6:
        /*001c*/ 	.word	index@(triton_poi_fused__native_batch_norm_legit_no_training_add_15)
        /*0020*/ 	.word	0x00000000


	//----- nvinfo : EIATTR_MIN_STACK_SIZE
	.align		4
.L_7:
        /*0024*/ 	.byte	0x04, 0x12
        /*0026*/ 	.short	(.L_9 - .L_8)
	.align		4
.L_8:
        /*0028*/ 	.word	index@(triton_poi_fused__native_batch_norm_legit_no_training_add_15)
        /*002c*/ 	.word	0x00000000
.L_9:


//--------------------- .nv.info.triton_poi_fused__native_batch_norm_legit_no_training_add_15 --------------------------
	.section	.nv.info.triton_poi_fused__native_batch_norm_legit_no_training_add_15,"",@"SHT_CUDA_INFO"
	.sectionflags	@""
	.align	4


	//----- nvinfo : EIATTR_CUDA_API_VERSION
	.align		4
        /*0000*/ 	.byte	0x04, 0x37
        /*0002*/ 	.short	(.L_11 - .L_10)
.L_10:
        /*0004*/ 	.word	0x0000007c


	//----- nvinfo : EIATTR_KPARAM_INFO
	.align		4
.L_11:
        /*0008*/ 	.byte	0x04, 0x17
        /*000a*/ 	.short	(.L_13 - .L_12)
.L_12:
        /*000c*/ 	.word	0x00000000
        /*0010*/ 	.short	0x0007
        /*0012*/ 	.short	0x0038
        /*0014*/ 	.byte	0x00, 0xf0, 0x11, 0x00


	//----- nvinfo : EIATTR_KPARAM_INFO
	.align		4
.L_13:
        /*0018*/ 	.byte	0x04, 0x17
        /*001a*/ 	.short	(.L_15 - .L_14)
.L_14:
        /*001c*/ 	.word	0x00000000
        /*0020*/ 	.short	0x0006
        /*0022*/ 	.short	0x0030
        /*0024*/ 	.byte	0x00, 0xf4, 0x21, 0x00


	//----- nvinfo : EIATTR_KPARAM_INFO
	.align		4
.L_15:
        /*0028*/ 	.byte	0x04, 0x17
        /*002a*/ 	.short	(.L_17 - .L_16)
.L_16:
        /*002c*/ 	.word	0x00000000
        /*0030*/ 	.short	0x0005
        /*0032*/ 	.short	0x0028
        /*0034*/ 	.byte	0x00, 0xf4, 0x21, 0x00


	//----- nvinfo : EIATTR_KPARAM_INFO
	.align		4
.L_17:
        /*0038*/ 	.byte	0x04, 0x17
        /*003a*/ 	.short	(.L_19 - .L_18)
.L_18:
        /*003c*/ 	.word	0x00000000
        /*0040*/ 	.short	0x0004
        /*0042*/ 	.short	0x0020
        /*0044*/ 	.byte	0x00, 0xf4, 0x21, 0x00


	//----- nvinfo : EIATTR_KPARAM_INFO
	.align		4
.L_19:
        /*0048*/ 	.byte	0x04, 0x17
        /*004a*/ 	.short	(.L_21 - .L_20)
.L_20:
        /*004c*/ 	.word	0x00000000
        /*0050*/ 	.short	0x0003
        /*0052*/ 	.short	0x0018
        /*0054*/ 	.byte	0x00, 0xf4, 0x21, 0x00


	//----- nvinfo : EIATTR_KPARAM_INFO
	.align		4
.L_21:
        /*0058*/ 	.byte	0x04, 0x17
        /*005a*/ 	.short	(.L_23 - .L_22)
.L_22:
        /*005c*/ 	.word	0x00000000
        /*0060*/ 	.short	0x0002
        /*0062*/ 	.short	0x0010
        /*0064*/ 	.byte	0x00, 0xf4, 0x21, 0x00


	//----- nvinfo : EIATTR_KPARAM_INFO
	.align		4
.L_23:
        /*0068*/ 	.byte	0x04, 0x17
        /*006a*/ 	.short	(.L_25 - .L_24)
.L_24:
        /*006c*/ 	.word	0x00000000
        /*0070*/ 	.short	0x0001
        /*0072*/ 	.short	0x0008
        /*0074*/ 	.byte	0x00, 0xf4, 0x21, 0x00


	//----- nvinfo : EIATTR_KPARAM_INFO
	.align		4
.L_25:
        /*0078*/ 	.byte	0x04, 0x17
        /*007a*/ 	.short	(.L_27 - .L_26)
.L_26:
        /*007c*/ 	.word	0x00000000
        /*0080*/ 	.short	0x0000
        /*0082*/ 	.short	0x0000
        /*0084*/ 	.byte	0x00, 0xf4, 0x21, 0x00


	//----- nvinfo : EIATTR_SPARSE_MMA_MASK
	.align		4
.L_27:
        /*0088*/ 	.byte	0x03, 0x50
        /*008a*/ 	.short	0x0000


	//----- nvinfo : EIATTR_MAXREG_COUNT
	.align		4
        /*008c*/ 	.byte	0x03, 0x1b
        /*008e*/ 	.short	0x00ff


	//----- nvinfo : EIATTR_EXIT_INSTR_OFFSETS
	.align		4
        /*0090*/ 	.byte	0x04, 0x1c
        /*0092*/ 	.short	(.L_29 - .L_28)


	//   ....[0]....
.L_28:
        /*0094*/ 	.word	0x00000330


	//----- nvinfo : EIATTR_REQNTID
	.align		4
.L_29:
        /*0098*/ 	.byte	0x04, 0x10
        /*009a*/ 	.short	(.L_31 - .L_30)
.L_30:
        /*009c*/ 	.word	0x00000080
        /*00a0*/ 	.word	0x00000001
        /*00a4*/ 	.word	0x00000001


	//----- nvinfo : EIATTR_CBANK_PARAM_SIZE
	.align		4
.L_31:
        /*00a8*/ 	.byte	0x03, 0x19
        /*00aa*/ 	.short	0x003c


	//----- nvinfo : EIATTR_PARAM_CBANK
	.align		4
        /*00ac*/ 	.byte	0x04, 0x0a
        /*00ae*/ 	.short	(.L_33 - .L_32)
	.align		4
.L_32:
        /*00b0*/ 	.word	index@(.nv.constant0.triton_poi_fused__native_batch_norm_legit_no_training_add_15)
        /*00b4*/ 	.short	0x0210
        /*00b6*/ 	.short	0x003c


	//----- nvinfo : EIATTR_SW_WAR
	.align		4
.L_33:
        /*00b8*/ 	.byte	0x04, 0x36
        /*00ba*/ 	.short	(.L_35 - .L_34)
.L_34:
        /*00bc*/ 	.word	0x00000008
.L_35:


//--------------------- .nv.callgraph             --------------------------
	.section	.nv.callgraph,"",@"SHT_CUDA_CALLGRAPH"
	.align	4
	.sectionentsize	8
	.align		4
        /*0000*/ 	.word	0x00000000
	.align		4
        /*0004*/ 	.word	0xffffffff
	.align		4
        /*0008*/ 	.word	0x00000000
	.align		4
        /*000c*/ 	.word	0xfffffffe
	.align		4
        /*0010*/ 	.word	0x00000000
	.align		4
        /*0014*/ 	.word	0xfffffffd
	.align		4
        /*0018*/ 	.word	0x00000000
	.align		4
        /*001c*/ 	.word	0xfffffffc


//--------------------- .nv.constant4             --------------------------
	.section	.nv.constant4,"a",@progbits
	.align	8
	.align		8
.nv.constant4:
        /*0000*/ 	.dword	_$_str
	.align		8
        /*0008*/ 	.dword	_$_str_$_2


//--------------------- .text.triton_poi_fused__native_batch_norm_legit_no_training_add_15 --------------------------
	.section	.text.triton_poi_fused__native_batch_norm_legit_no_training_add_15,"ax",@progbits
	.align	128
        .global         triton_poi_fused__native_batch_norm_legit_no_training_add_15
        .type           triton_poi_fused__native_batch_norm_legit_no_training_add_15,@function
        .size           triton_poi_fused__native_batch_norm_legit_no_training_add_15,(.L_x_1 - triton_poi_fused__native_batch_norm_legit_no_training_add_15)
        .other          triton_poi_fused__native_batch_norm_legit_no_training_add_15,@"STO_CUDA_ENTRY STV_DEFAULT"
triton_poi_fused__native_batch_norm_legit_no_training_add_15:
.text.triton_poi_fused__native_batch_norm_legit_no_training_add_15:
[----:B------:R-:W-:Y:S01]  /*0000*/  LDC R1, c[0x0][0x28] ;  /* 0x00000a00ff017b82 */ /* 0x000fe20000000800 */
[----:B------:R-:W1:Y:S07]  /*0010*/  S2R R0, SR_TID.X ;  /* 0x0000000000007919 */ /* 0x000e6e0000002100 */
[----:B------:R-:W2:Y:S01]  /*0020*/  LDC.64 R14, c[0x0][0x220] ;  /* 0x00008800ff0e7b82 */ /* 0x000ea20000000a00 */
[----:B------:R-:W-:Y:S01]  /*0030*/  ULDC.64 UR4, c[0x0][0x208] ;  /* 0x0000820000047ab9 */ /* 0x000fe20000000a00 */
[----:B------:R-:W3:Y:S06]  /*0040*/  S2R R3, SR_CTAID.X ;  /* 0x0000000000037919 */ /* 0x000eec0000002500 */
[----:B------:R-:W4:Y:S08]  /*0050*/  LDC.64 R12, c[0x0][0x218] ;  /* 0x00008600ff0c7b82 */ /* 0x000f300000000a00 */
[----:B------:R-:W5:Y:S08]  /*0060*/  LDC.64 R10, c[0x0][0x210] ;  /* 0x00008400ff0a7b82 */ /* 0x000f700000000a00 */
[----:B------:R-:W5:Y:S01]  /*0070*/  LDC.64 R4, c[0x0][0x230] ;  /* 0x00008c00ff047b82 */ /* 0x000f620000000a00 */
[----:B-1----:R-:W-:-:S07]  /*0080*/  LOP3.LUT R0, R0, 0x7f, RZ, 0xc0, !PT ;  /* 0x0000007f00007812 */ /* 0x002fce00078ec0ff */
[----:B------:R-:W1:Y:S01]  /*0090*/  LDC.64 R6, c[0x0][0x228] ;  /* 0x00008a00ff067b82 */ /* 0x000e620000000a00 */
[----:B---3--:R-:W-:Y:S02]  /*00a0*/  SHF.R.S32.HI R9, RZ, 0x18, R3 ;  /* 0x00000018ff097819 */ /* 0x008fe40000011403 */
[----:B------:R-:W-:Y:S02]  /*00b0*/  LEA R0, R3, R0, 0x7 ;  /* 0x0000000003007211 */ /* 0x000fe400078e38ff */
[----:B------:R-:W-:-:S04]  /*00c0*/  SGXT R9, R9, 0x1 ;  /* 0x000000010909781a */ /* 0x000fc80000000200 */
[----:B------:R-:W-:-:S04]  /*00d0*/  LEA.HI R2, R9, R0, RZ, 0x6 ;  /* 0x0000000009027211 */ /* 0x000fc800078f30ff */
[----:B------:R-:W-:-:S04]  /*00e0*/  SHF.R.S32.HI R2, RZ, 0x6, R2 ;  /* 0x00000006ff027819 */ /* 0x000fc80000011402 */
[----:B------:R-:W-:-:S04]  /*00f0*/  LEA.HI R3, R2, R2, RZ, 0x5 ;  /* 0x0000000202037211 */ /* 0x000fc800078f28ff */
[----:B------:R-:W-:-:S04]  /*0100*/  LOP3.LUT R3, R3, 0xffffffe0, RZ, 0xc0, !PT ;  /* 0xffffffe003037812 */ /* 0x000fc800078ec0ff */
[----:B------:R-:W-:Y:S02]  /*0110*/  IADD3 R17, R2, -R3, RZ ;  /* 0x8000000302117210 */ /* 0x000fe40007ffe0ff */
[----:B------:R-:W3:Y:S03]  /*0120*/  LDC.64 R2, c[0x0][0x238] ;  /* 0x00008e00ff027b82 */ /* 0x000ee60000000a00 */
[----:B--2---:R-:W-:-:S05]  /*0130*/  IMAD.WIDE R14, R17, 0x4, R14 ;  /* 0x00000004110e7825 */ /* 0x004fca00078e020e */
[----:B------:R2:W3:Y:S01]  /*0140*/  LDG.E.EL R8, desc[UR4][R14.64] ;  /* 0x000000040e087981 */ /* 0x0004e2000c2e1900 */
[----:B----4-:R-:W-:Y:S01]  /*0150*/  IMAD.WIDE R12, R17, 0x4, R12 ;  /* 0x00000004110c7825 */ /* 0x010fe200078e020c */
[----:B------:R-:W-:-:S03]  /*0160*/  LEA.HI R16, R9, R0, RZ, 0x4 ;  /* 0x0000000009107211 */ /* 0x000fc600078f20ff */
[----:B-----5:R-:W-:Y:S02]  /*0170*/  IMAD.WIDE R10, R0, 0x4, R10 ;  /* 0x00000004000a7825 */ /* 0x020fe400078e020a */
[----:B------:R-:W4:Y:S02]  /*0180*/  LDG.E.EL R12, desc[UR4][R12.64] ;  /* 0x000000040c0c7981 */ /* 0x000f24000c2e1900 */
[C---:B0-----:R-:W-:Y:S02]  /*0190*/  IMAD.WIDE R4, R17.reuse, 0x4, R4 ;  /* 0x0000000411047825 */ /* 0x041fe400078e0204 */
[----:B------:R0:W4:Y:S01]  /*01a0*/  LDG.E R9, desc[UR4][R10.64] ;  /* 0x000000040a097981 */ /* 0x000122000c1e1900 */
[----:B--2---:R-:W-:Y:S01]  /*01b0*/  SHF.R.S32.HI R15, RZ, 0x4, R16 ;  /* 0x00000004ff0f7819 */ /* 0x004fe20000011410 */
[----:B-1----:R-:W-:Y:S02]  /*01c0*/  IMAD.WIDE R6, R17, 0x4, R6 ;  /* 0x0000000411067825 */ /* 0x002fe400078e0206 */
[----:B------:R-:W2:Y:S02]  /*01d0*/  LDG.E.EL R5, desc[UR4][R4.64] ;  /* 0x0000000404057981 */ /* 0x000ea4000c2e1900 */
[----:B---3--:R-:W-:-:S02]  /*01e0*/  IMAD.WIDE R2, R15, 0x4, R2 ;  /* 0x000000040f027825 */ /* 0x008fc400078e0202 */
[----:B------:R1:W2:Y:S04]  /*01f0*/  LDG.E.EL R14, desc[UR4][R6.64] ;  /* 0x00000004060e7981 */ /* 0x0002a8000c2e1900 */
[----:B------:R3:W5:Y:S01]  /*0200*/  LDG.E.EL R15, desc[UR4][R2.64] ;  /* 0x00000004020f7981 */ /* 0x000762000c2e1900 */
[----:B0-----:R-:W-:Y:S01]  /*0210*/  HFMA2.MMA R11, -RZ, RZ, 1.625, 0 ;  /* 0x3e800000ff0b7435 */ /* 0x001fe200000001ff */
[----:B-1----:R-:W0:Y:S01]  /*0220*/  LDC.64 R6, c[0x0][0x240] ;  /* 0x00009000ff067b82 */ /* 0x002e220000000a00 */
[----:B------:R-:W-:-:S04]  /*0230*/  FADD R8, R8, 9.9999997473787516356e-06 ;  /* 0x3727c5ac08087421 */ /* 0x000fc80000000000 */
[----:B------:R-:W1:Y:S02]  /*0240*/  MUFU.SQRT R16, R8 ;  /* 0x0000000800107308 */ /* 0x000e640000002000 */
[C---:B-1----:R-:W-:Y:S02]  /*0250*/  FSETP.GT.AND P0, PT, R16.reuse, 8.50705917302346158658e+37, PT ;  /* 0x7e8000001000780b */ /* 0x042fe40003f04000 */
[----:B------:R-:W-:-:S11]  /*0260*/  FSETP.GEU.AND P1, PT, R16, 1.175494350822287508e-38, PT ;  /* 0x008000001000780b */ /* 0x000fd60003f2e000 */
[----:B------:R-:W-:-:S04]  /*0270*/  @P0 FMUL R16, R16, 0.25 ;  /* 0x3e80000010100820 */ /* 0x000fc80000400000 */
[----:B------:R-:W-:-:S06]  /*0280*/  @!P1 FMUL R16, R16, 16777216 ;  /* 0x4b80000010109820 */ /* 0x000fcc0000400000 */
[----:B------:R-:W3:Y:S01]  /*0290*/  MUFU.RCP R16, R16 ;  /* 0x0000001000107308 */ /* 0x000ee20000001000 */
[----:B------:R-:W-:Y:S01]  /*02a0*/  FSEL R11, R11, 1, P0 ;  /* 0x3f8000000b0b7808 */ /* 0x000fe20000000000 */
[----:B----4-:R-:W-:-:S04]  /*02b0*/  FADD R9, R9, -R12 ;  /* 0x8000000c09097221 */ /* 0x010fc80000000000 */
[----:B------:R-:W-:-:S04]  /*02c0*/  @!P1 FMUL R11, R11, 16777216 ;  /* 0x4b8000000b0b9820 */ /* 0x000fc80000400000 */
[----:B---3--:R-:W-:-:S04]  /*02d0*/  FMUL R2, R16, R11 ;  /* 0x0000000b10027220 */ /* 0x008fc80000400000 */
[----:B------:R-:W-:-:S04]  /*02e0*/  FMUL R2, R9, R2 ;  /* 0x0000000209027220 */ /* 0x000fc80000400000 */
[----:B--2---:R-:W-:Y:S01]  /*02f0*/  FFMA R14, R14, R2, R5 ;  /* 0x000000020e0e7223 */ /* 0x004fe20000000005 */
[----:B0-----:R-:W-:-:S04]  /*0300*/  IMAD.WIDE R2, R0, 0x4, R6 ;  /* 0x0000000400027825 */ /* 0x001fc800078e0206 */
[----:B-----5:R-:W-:-:S05]  /*0310*/  FADD R15, R15, R14 ;  /* 0x0000000e0f0f7221 */ /* 0x020fca0000000000 */
[----:B------:R-:W-:Y:S01]  /*0320*/  STG.E desc[UR4][R2.64], R15 ;  /* 0x0000000f02007986 */ /* 0x000fe2000c101904 */
[----:B------:R-:W-:Y:S05]  /*0330*/  EXIT ;  /* 0x000000000000794d */ /* 0x000fea0003800000 */
.L_x_0:
[----:B------:R-:W-:-:S00]  /*0340*/  BRA `(.L_x_0) ;  /* 0xfffffffc00fc7947 */ /* 0x000fc0000383ffff */
[----:B------:R-:W-:-:S00]  /*0350*/  NOP ;  /* 0x0000000000007918 */ /* 0x000fc00000000000 */
        /* <DEDUP_REMOVED lines=10> */
.L_x_1:


//--------------------- .nv.global.init           --------------------------
	.section	.nv.global.init,"aw",@progbits
.nv.global.init:
	.type		_$_str,@object
	.size		_$_str,(_$_str_$_2 - _$_str)
_$_str:
        /*0000*/ 	.byte	0x5f, 0x5f, 0x43, 0x55, 0x44, 0x41, 0x5f, 0x46, 0x54, 0x5a, 0x00
	.type		_$_str_$_2,@object
	.size		_$_str_$_2,(.L_1 - _$_str_$_2)
_$_str_$_2:
        /*000b*/ 	.byte	0x5f, 0x5f, 0x43, 0x55, 0x44, 0x41, 0x5f, 0x50, 0x52, 0x45, 0x43, 0x5f, 0x53, 0x51, 0x52, 0x54
        /*001b*/ 	.byte	0x00
.L_1:


//--------------------- .nv.constant0.triton_poi_fused__native_batch_norm_legit_no_training_add_15 --------------------------
	.section	.nv.constant0.triton_poi_fused__native_batch_norm_legit_no_training_add_15,"a",@progbits
	.sectionflags	@""
	.align	4
.nv.constant0.triton_poi_fused__native_batch_norm_legit_no_training_add_15:
	.zero		588
